//
// Generated by NVIDIA NVVM Compiler
//
// Compiler Build ID: CL-36424714
// Cuda compilation tools, release 13.0, V13.0.88
// Based on NVVM 20.0.0
//

.version 9.0
.target sm_100
.address_size 64

	// .globl	_Z12warp_no_racePi

.visible .entry _Z12warp_no_racePi(
	.param .u64 .ptr .align 1 _Z12warp_no_racePi_param_0
)
{
	.reg .pred 	%p<4>;
	.reg .b32 	%r<9>;
	.reg .b64 	%rd<5>;

	ld.param.u64 	%rd1, [_Z12warp_no_racePi_param_0];
	mov.u32 	%r2, %ctaid.x;
	setp.ne.s32 	%p1, %r2, 0;
	mov.u32 	%r1, %tid.x;
	setp.gt.u32 	%p2, %r1, 31;
	or.pred  	%p3, %p1, %p2;
	@%p3 bra 	$L__BB0_2;
	cvta.to.global.u64 	%rd2, %rd1;
	mul.wide.u32 	%rd3, %r1, 4;
	add.s64 	%rd4, %rd2, %rd3;
	ld.global.u32 	%r3, [%rd4];
	ld.global.u32 	%r4, [%rd4+128];
	add.s32 	%r5, %r4, %r3;
	bar.warp.sync 	-1;
	st.global.u32 	[%rd4], %r5;
	bar.warp.sync 	-1;
	ld.global.u32 	%r6, [%rd4];
	ld.global.u32 	%r7, [%rd4+64];
	add.s32 	%r8, %r7, %r6;
	bar.warp.sync 	-1;
	st.global.u32 	[%rd4], %r8;
	bar.warp.sync 	-1;
$L__BB0_2:
	ret;

}


// ===== COMPILED SASS (sm_100) =====

	.target	sm_100

	.elftype	@"ET_EXEC"


//--------------------- .note.nv.tkinfo           --------------------------
	.section	.note.nv.tkinfo,"",@"SHT_NOTE"
	.sectionflags	@"SHF_NOTE_NV_TKINFO"
	.tkinfo
        /*0018*/ 	.word	0x00000002
        /*0030*/ 	.string	""
        /*0030*/ 	.string	"ptxas"
        /*0030*/ 	.string	"Cuda compilation tools, release 13.0, V13.0.88"
        /*0030*/ 	.string	"Build cuda_13.0.r13.0/compiler.36424714_0"
        /*0030*/ 	.string	"-arch sm_100 -m 64 "



//--------------------- .note.nv.cuinfo           --------------------------
	.section	.note.nv.cuinfo,"",@"SHT_NOTE"
	.sectionflags	@"SHF_NOTE_NV_CUINFO"
        /*0018*/ 	.short	0x0002
        /*001a*/ 	.short	0x0064
        /*001c*/ 	.short	0x0082
	.zero		2


//--------------------- .nv.info                  --------------------------
	.section	.nv.info,"",@"SHT_CUDA_INFO"
	.align	4


	//----- nvinfo : EIATTR_REGCOUNT
	.align		4
        /*0000*/ 	.byte	0x04, 0x2f
        /*0002*/ 	.short	(.L_1 - .L_0)
	.align		4
.L_0:
        /*0004*/ 	.word	index@(_Z12warp_no_racePi)
        /*0008*/ 	.word	0x0000000a


	//----- nvinfo : EIATTR_FRAME_SIZE
	.align		4
.L_1:
        /*000c*/ 	.byte	0x04, 0x11
        /*000e*/ 	.short	(.L_3 - .L_2)
	.align		4
.L_2:
        /*0010*/ 	.word	index@(_Z12warp_no_racePi)
        /*0014*/ 	.word	0x00000000


	//----- nvinfo : EIATTR_MIN_STACK_SIZE
	.align		4
.L_3:
        /*0018*/ 	.byte	0x04, 0x12
        /*001a*/ 	.short	(.L_5 - .L_4)
	.align		4
.L_4:
        /*001c*/ 	.word	index@(_Z12warp_no_racePi)
        /*0020*/ 	.word	0x00000000
.L_5:


//--------------------- .nv.compat                --------------------------
	.section	.nv.compat,"",@"SHT_CUDA_COMPAT_INFO"
	.align	4
        /*0000*/ 	.byte	0x02, 0x09, 0x00, 0x00, 0x02, 0x02, 0x01, 0x00, 0x02, 0x05, 0x05, 0x00, 0x03, 0x07, 0x01, 0x01
        /*0010*/ 	.byte	0x02, 0x03, 0x00, 0x00, 0x02, 0x06, 0x01, 0x00, 0x04, 0x0b, 0x08, 0x00, 0x09, 0x00, 0x00, 0x00
        /*0020*/ 	.byte	0x00, 0x00, 0x00, 0x00


//--------------------- .nv.info._Z12warp_no_racePi --------------------------
	.section	.nv.info._Z12warp_no_racePi,"",@"SHT_CUDA_INFO"
	.sectionflags	@""
	.align	4


	//----- nvinfo : EIATTR_CUDA_API_VERSION
	.align		4
        /*0000*/ 	.byte	0x04, 0x37
        /*0002*/ 	.short	(.L_7 - .L_6)
.L_6:
        /*0004*/ 	.word	0x00000082


	//----- nvinfo : EIATTR_KPARAM_INFO
	.align		4
.L_7:
        /*0008*/ 	.byte	0x04, 0x17
        /*000a*/ 	.short	(.L_9 - .L_8)
.L_8:
        /*000c*/ 	.word	0x00000000
        /*0010*/ 	.short	0x0000
        /*0012*/ 	.short	0x0000
        /*0014*/ 	.byte	0x00, 0xf5, 0x21, 0x00


	//----- nvinfo : EIATTR_SPARSE_MMA_MASK
	.align		4
.L_9:
        /*0018*/ 	.byte	0x03, 0x50
        /*001a*/ 	.short	0x0000


	//----- nvinfo : EIATTR_MAXREG_COUNT
	.align		4
        /*001c*/ 	.byte	0x03, 0x1b
        /*001e*/ 	.short	0x00ff


	//----- nvinfo : EIATTR_MERCURY_ISA_VERSION
	.align		4
        /*0020*/ 	.byte	0x03, 0x5f
        /*0022*/ 	.short	0x0101


	//----- nvinfo : EIATTR_COOP_GROUP_MASK_REGIDS
	.align		4
        /*0024*/ 	.byte	0x04, 0x29
        /*0026*/ 	.short	(.L_11 - .L_10)


	//   ....[0]....
.L_10:
        /*0028*/ 	.word	0xffffffff


	//   ....[1]....
        /*002c*/ 	.word	0xffffffff


	//   ....[2]....
        /*0030*/ 	.word	0xffffffff


	//   ....[3]....
        /*0034*/ 	.word	0xffffffff


	//----- nvinfo : EIATTR_COOP_GROUP_INSTR_OFFSETS
	.align		4
.L_11:
        /*0038*/ 	.byte	0x04, 0x28
        /*003a*/ 	.short	(.L_13 - .L_12)


	//   ....[0]....
.L_12:
        /*003c*/ 	.word	0x000000b0


	//   ....[1]....
        /*0040*/ 	.word	0x000000e0


	//   ....[2]....
        /*0044*/ 	.word	0x00000110


	//   ....[3]....
        /*0048*/ 	.word	0x00000140


	//----- nvinfo : EIATTR_VRC_CTA_INIT_COUNT
	.align		4
.L_13:
        /*004c*/ 	.byte	0x02, 0x4a
	.zero		1
	.zero		1


	//----- nvinfo : EIATTR_EXIT_INSTR_OFFSETS
	.align		4
        /*0050*/ 	.byte	0x04, 0x1c
        /*0052*/ 	.short	(.L_15 - .L_14)


	//   ....[0]....
.L_14:
        /*0054*/ 	.word	0x00000050


	//   ....[1]....
        /*0058*/ 	.word	0x00000150


	//----- nvinfo : EIATTR_CBANK_PARAM_SIZE
	.align		4
.L_15:
        /*005c*/ 	.byte	0x03, 0x19
        /*005e*/ 	.short	0x0008


	//----- nvinfo : EIATTR_PARAM_CBANK
	.align		4
        /*0060*/ 	.byte	0x04, 0x0a
        /*0062*/ 	.short	(.L_17 - .L_16)
	.align		4
.L_16:
        /*0064*/ 	.word	index@(.nv.constant0._Z12warp_no_racePi)
        /*0068*/ 	.short	0x0380
        /*006a*/ 	.short	0x0008


	//----- nvinfo : EIATTR_SW_WAR
	.align		4
.L_17:
        /*006c*/ 	.byte	0x04, 0x36
        /*006e*/ 	.short	(.L_19 - .L_18)
.L_18:
        /*0070*/ 	.word	0x00000008
.L_19:


//--------------------- .nv.callgraph             --------------------------
	.section	.nv.callgraph,"",@"SHT_CUDA_CALLGRAPH"
	.align	4
	.sectionentsize	8
	.align		4
        /*0000*/ 	.word	0x00000000
	.align		4
        /*0004*/ 	.word	0xffffffff
	.align		4
        /*0008*/ 	.word	0x00000000
	.align		4
        /*000c*/ 	.word	0xfffffffe
	.align		4
        /*0010*/ 	.word	0x00000000
	.align		4
        /*0014*/ 	.word	0xfffffffd
	.align		4
        /*0018*/ 	.word	0x00000000
	.align		4
        /*001c*/ 	.word	0xfffffffc


//--------------------- .text._Z12warp_no_racePi  --------------------------
	.section	.text._Z12warp_no_racePi,"ax",@progbits
	.align	128
        .global         _Z12warp_no_racePi
        .type           _Z12warp_no_racePi,@function
        .size           _Z12warp_no_racePi,(.L_x_1 - _Z12warp_no_racePi)
        .other          _Z12warp_no_racePi,@"STO_CUDA_ENTRY STV_DEFAULT"
_Z12warp_no_racePi:
.text._Z12warp_no_racePi:
[----:B------:R-:W-:Y:S01]  /*0000*/  LDC R1, c[0x0][0x37c] ;  /* 0x0000df00ff017b82 */ /* 0x000fe20000000800 */
[----:B------:R-:W0:Y:S07]  /*0010*/  S2R R5, SR_TID.X ;  /* 0x0000000000057919 */ /* 0x000e2e0000002100 */
[----:B------:R-:W1:Y:S01]  /*0020*/  S2UR UR4, SR_CTAID.X ;  /* 0x00000000000479c3 */ /* 0x000e620000002500 */
[----:B0-----:R-:W-:-:S04]  /*0030*/  ISETP.GT.U32.AND P0, PT, R5, 0x1f, PT ;  /* 0x0000001f0500780c */ /* 0x001fc80003f04070 */
[----:B-1----:R-:W-:-:S13]  /*0040*/  ISETP.NE.OR P0, PT, RZ, UR4, P0 ;  /* 0x00000004ff007c0c */ /* 0x002fda0008705670 */
[----:B------:R-:W-:Y:S05]  /*0050*/  @P0 EXIT ;  /* 0x000000000000094d */ /* 0x000fea0003800000 */
[----:B------:R-:W0:Y:S01]  /*0060*/  LDC.64 R2, c[0x0][0x380] ;  /* 0x0000e000ff027b82 */ /* 0x000e220000000a00 */
[----:B------:R-:W1:Y:S01]  /*0070*/  LDCU.64 UR4, c[0x0][0x358] ;  /* 0x00006b00ff0477ac */ /* 0x000e620008000a00 */
[----:B0-----:R-:W-:-:S05]  /*0080*/  IMAD.WIDE.U32 R2, R5, 0x4, R2 ;  /* 0x0000000405027825 */ /* 0x001fca00078e0002 */
[----:B-1----:R-:W2:Y:S04]  /*0090*/  LDG.E R0, desc[UR4][R2.64] ;  /* 0x0000000402007981 */ /* 0x002ea8000c1e1900 */
[----:B------:R-:W2:Y:S01]  /*00a0*/  LDG.E R5, desc[UR4][R2.64+0x80] ;  /* 0x0000800402057981 */ /* 0x000ea2000c1e1900 */
[----:B------:R-:W-:Y:S01]  /*00b0*/  NOP ;  /* 0x0000000000007918 */ /* 0x000fe20000000000 */
[----:B--2---:R-:W-:-:S05]  /*00c0*/  IMAD.IADD R5, R0, 0x1, R5 ;  /* 0x0000000100057824 */ /* 0x004fca00078e0205 */
[----:B------:R-:W-:Y:S01]  /*00d0*/  STG.E desc[UR4][R2.64], R5 ;  /* 0x0000000502007986 */ /* 0x000fe2000c101904 */
[----:B------:R-:W-:-:S03]  /*00e0*/  NOP ;  /* 0x0000000000007918 */ /* 0x000fc60000000000 */
[----:B------:R-:W2:Y:S04]  /*00f0*/  LDG.E R0, desc[UR4][R2.64] ;  /* 0x0000000402007981 */ /* 0x000ea8000c1e1900 */
[----:B------:R-:W2:Y:S01]  /*0100*/  LDG.E R7, desc[UR4][R2.64+0x40] ;  /* 0x0000400402077981 */ /* 0x000ea2000c1e1900 */
[----:B------:R-:W-:Y:S01]  /*0110*/  NOP ;  /* 0x0000000000007918 */ /* 0x000fe20000000000 */
[----:B--2---:R-:W-:-:S05]  /*0120*/  IADD3 R7, PT, PT, R0, R7, RZ ;  /* 0x0000000700077210 */ /* 0x004fca0007ffe0ff */
[----:B------:R-:W-:Y:S01]  /*0130*/  STG.E desc[UR4][R2.64], R7 ;  /* 0x0000000702007986 */ /* 0x000fe2000c101904 */
[----:B------:R-:W-:Y:S01]  /*0140*/  NOP ;  /* 0x0000000000007918 */ /* 0x000fe20000000000 */
[----:B------:R-:W-:Y:S05]  /*0150*/  EXIT ;  /* 0x000000000000794d */ /* 0x000fea0003800000 */
.L_x_0:
[----:B------:R-:W-:-:S00]  /*0160*/  BRA `(.L_x_0) ;  /* 0xfffffffc00fc7947 */ /* 0x000fc0000383ffff */
[----:B------:R-:W-:-:S00]  /*0170*/  NOP ;  /* 0x0000000000007918 */ /* 0x000fc00000000000 */
        /* <DEDUP_REMOVED lines=8> */
.L_x_1:


//--------------------- .nv.shared.reserved.0     --------------------------
	.section	.nv.shared.reserved.0,"aw",@nobits
	.weak		__nv_reservedSMEM_offset_0_alias
	.size		__nv_reservedSMEM_offset_0_alias, 0, 64
	.other		__nv_reservedSMEM_offset_0_alias,@"STO_CUDA_RESERVED_SHARED STV_DEFAULT"
__nv_reservedSMEM_offset_0_alias:
	.zero		0
	.zero		64


//--------------------- .nv.constant0._Z12warp_no_racePi --------------------------
	.section	.nv.constant0._Z12warp_no_racePi,"a",@progbits
	.sectionflags	@""
	.align	4
.nv.constant0._Z12warp_no_racePi:
	.zero		904


//--------------------- SYMBOLS --------------------------

	.type		.nv.reservedSmem.offset0,@object
	.size		.nv.reservedSmem.offset0,0x4
